//
// Generated by NVIDIA NVVM Compiler
//
// Compiler Build ID: CL-36424714
// Cuda compilation tools, release 13.0, V13.0.88
// Based on NVVM 20.0.0
//

.version 9.0
.target sm_100
.address_size 64

	// .globl	_Z6doTestPi
.extern .func  (.param .b32 func_retval0) vprintf
(
	.param .b64 vprintf_param_0,
	.param .b64 vprintf_param_1
)
;
.global .align 1 .b8 $str[13] = {102, 105, 114, 115, 116, 58, 32, 9, 37, 108, 100, 10};
.global .align 1 .b8 $str$1[14] = {115, 101, 99, 111, 110, 100, 58, 32, 9, 37, 108, 100, 10};

.visible .entry _Z6doTestPi(
	.param .u64 .ptr .align 1 _Z6doTestPi_param_0
)
{
	.local .align 8 .b8 	__local_depot0[8];
	.reg .b64 	%SP;
	.reg .b64 	%SPL;
	.reg .pred 	%p<2>;
	.reg .b32 	%r<6>;
	.reg .b64 	%rd<8>;

	mov.u64 	%SPL, __local_depot0;
	cvta.local.u64 	%SP, %SPL;
	mov.u32 	%r1, %tid.x;
	setp.ne.s32 	%p1, %r1, 0;
	@%p1 bra 	$L__BB0_2;
	add.u64 	%rd1, %SP, 0;
	add.u64 	%rd2, %SPL, 0;
	mov.b64 	%rd3, 5097926270620751402;
	st.local.u64 	[%rd2], %rd3;
	mov.u64 	%rd4, $str;
	cvta.global.u64 	%rd5, %rd4;
	{ // callseq 0, 0
	.param .b64 param0;
	st.param.b64 	[param0], %rd5;
	.param .b64 param1;
	st.param.b64 	[param1], %rd1;
	.param .b32 retval0;
	call.uni (retval0), 
	vprintf, 
	(
	param0, 
	param1
	);
	ld.param.b32 	%r2, [retval0];
	} // callseq 0
	st.local.u64 	[%rd2], %rd3;
	mov.u64 	%rd6, $str$1;
	cvta.global.u64 	%rd7, %rd6;
	{ // callseq 1, 0
	.param .b64 param0;
	st.param.b64 	[param0], %rd7;
	.param .b64 param1;
	st.param.b64 	[param1], %rd1;
	.param .b32 retval0;
	call.uni (retval0), 
	vprintf, 
	(
	param0, 
	param1
	);
	ld.param.b32 	%r4, [retval0];
	} // callseq 1
$L__BB0_2:
	ret;

}


// ===== COMPILED SASS (sm_100) =====

	.target	sm_100

	.elftype	@"ET_EXEC"


//--------------------- .note.nv.tkinfo           --------------------------
	.section	.note.nv.tkinfo,"",@"SHT_NOTE"
	.sectionflags	@"SHF_NOTE_NV_TKINFO"
	.tkinfo
        /*0018*/ 	.word	0x00000002
        /*0030*/ 	.string	""
        /*0030*/ 	.string	"ptxas"
        /*0030*/ 	.string	"Cuda compilation tools, release 13.0, V13.0.88"
        /*0030*/ 	.string	"Build cuda_13.0.r13.0/compiler.36424714_0"
        /*0030*/ 	.string	"-arch sm_100 -m 64 "



//--------------------- .note.nv.cuinfo           --------------------------
	.section	.note.nv.cuinfo,"",@"SHT_NOTE"
	.sectionflags	@"SHF_NOTE_NV_CUINFO"
        /*0018*/ 	.short	0x0002
        /*001a*/ 	.short	0x0064
        /*001c*/ 	.short	0x0082
	.zero		2


//--------------------- .nv.info                  --------------------------
	.section	.nv.info,"",@"SHT_CUDA_INFO"
	.align	4


	//----- nvinfo : EIATTR_REGCOUNT
	.align		4
        /*0000*/ 	.byte	0x04, 0x2f
        /*0002*/ 	.short	(.L_3 - .L_2)
	.align		4
.L_2:
        /*0004*/ 	.word	index@(_Z6doTestPi)
        /*0008*/ 	.word	0x00000018


	//----- nvinfo : EIATTR_FRAME_SIZE
	.align		4
.L_3:
        /*000c*/ 	.byte	0x04, 0x11
        /*000e*/ 	.short	(.L_5 - .L_4)
	.align		4
.L_4:
        /*0010*/ 	.word	index@(_Z6doTestPi)
        /*0014*/ 	.word	0x00000008


	//----- nvinfo : EIATTR_MIN_STACK_SIZE
	.align		4
.L_5:
        /*0018*/ 	.byte	0x04, 0x12
        /*001a*/ 	.short	(.L_7 - .L_6)
	.align		4
.L_6:
        /*001c*/ 	.word	index@(_Z6doTestPi)
        /*0020*/ 	.word	0x00000008
.L_7:


//--------------------- .nv.compat                --------------------------
	.section	.nv.compat,"",@"SHT_CUDA_COMPAT_INFO"
	.align	4
        /*0000*/ 	.byte	0x02, 0x09, 0x00, 0x00, 0x02, 0x02, 0x01, 0x00, 0x02, 0x05, 0x05, 0x00, 0x03, 0x07, 0x01, 0x01
        /*0010*/ 	.byte	0x02, 0x03, 0x00, 0x00, 0x02, 0x06, 0x01, 0x00, 0x04, 0x0b, 0x08, 0x00, 0x09, 0x00, 0x00, 0x00
        /*0020*/ 	.byte	0x00, 0x00, 0x00, 0x00


//--------------------- .nv.info._Z6doTestPi      --------------------------
	.section	.nv.info._Z6doTestPi,"",@"SHT_CUDA_INFO"
	.sectionflags	@""
	.align	4


	//----- nvinfo : EIATTR_CUDA_API_VERSION
	.align		4
        /*0000*/ 	.byte	0x04, 0x37
        /*0002*/ 	.short	(.L_9 - .L_8)
.L_8:
        /*0004*/ 	.word	0x00000082


	//----- nvinfo : EIATTR_KPARAM_INFO
	.align		4
.L_9:
        /*0008*/ 	.byte	0x04, 0x17
        /*000a*/ 	.short	(.L_11 - .L_10)
.L_10:
        /*000c*/ 	.word	0x00000000
        /*0010*/ 	.short	0x0000
        /*0012*/ 	.short	0x0000
        /*0014*/ 	.byte	0x00, 0xf5, 0x21, 0x00


	//----- nvinfo : EIATTR_SPARSE_MMA_MASK
	.align		4
.L_11:
        /*0018*/ 	.byte	0x03, 0x50
        /*001a*/ 	.short	0x0000


	//----- nvinfo : EIATTR_MAXREG_COUNT
	.align		4
        /*001c*/ 	.byte	0x03, 0x1b
        /*001e*/ 	.short	0x00ff


	//----- nvinfo : EIATTR_EXTERNS
	.align		4
        /*0020*/ 	.byte	0x04, 0x0f
        /*0022*/ 	.short	(.L_13 - .L_12)


	//   ....[0]....
	.align		4
.L_12:
        /*0024*/ 	.word	index@(vprintf)


	//----- nvinfo : EIATTR_MERCURY_ISA_VERSION
	.align		4
.L_13:
        /*0028*/ 	.byte	0x03, 0x5f
        /*002a*/ 	.short	0x0101


	//----- nvinfo : EIATTR_VRC_CTA_INIT_COUNT
	.align		4
        /*002c*/ 	.byte	0x02, 0x4a
	.zero		1
	.zero		1


	//----- nvinfo : EIATTR_SYSCALL_OFFSETS
	.align		4
        /*0030*/ 	.byte	0x04, 0x46
        /*0032*/ 	.short	(.L_15 - .L_14)


	//   ....[0]....
.L_14:
        /*0034*/ 	.word	0x00000140


	//   ....[1]....
        /*0038*/ 	.word	0x000001f0


	//----- nvinfo : EIATTR_EXIT_INSTR_OFFSETS
	.align		4
.L_15:
        /*003c*/ 	.byte	0x04, 0x1c
        /*003e*/ 	.short	(.L_17 - .L_16)


	//   ....[0]....
.L_16:
        /*0040*/ 	.word	0x00000080


	//   ....[1]....
        /*0044*/ 	.word	0x00000200


	//----- nvinfo : EIATTR_CRS_STACK_SIZE
	.align		4
.L_17:
        /*0048*/ 	.byte	0x04, 0x1e
        /*004a*/ 	.short	(.L_19 - .L_18)
.L_18:
        /*004c*/ 	.word	0x00000000


	//----- nvinfo : EIATTR_CBANK_PARAM_SIZE
	.align		4
.L_19:
        /*0050*/ 	.byte	0x03, 0x19
        /*0052*/ 	.short	0x0008


	//----- nvinfo : EIATTR_PARAM_CBANK
	.align		4
        /*0054*/ 	.byte	0x04, 0x0a
        /*0056*/ 	.short	(.L_21 - .L_20)
	.align		4
.L_20:
        /*0058*/ 	.word	index@(.nv.constant0._Z6doTestPi)
        /*005c*/ 	.short	0x0380
        /*005e*/ 	.short	0x0008


	//----- nvinfo : EIATTR_SW_WAR
	.align		4
.L_21:
        /*0060*/ 	.byte	0x04, 0x36
        /*0062*/ 	.short	(.L_23 - .L_22)
.L_22:
        /*0064*/ 	.word	0x00000008
.L_23:


//--------------------- .nv.callgraph             --------------------------
	.section	.nv.callgraph,"",@"SHT_CUDA_CALLGRAPH"
	.align	4
	.sectionentsize	8
	.align		4
        /*0000*/ 	.word	0x00000000
	.align		4
        /*0004*/ 	.word	0xffffffff
	.align		4
        /*0008*/ 	.word	index@(_Z6doTestPi)
	.align		4
        /*000c*/ 	.word	index@(vprintf)
	.align		4
        /*0010*/ 	.word	0x00000000
	.align		4
        /*0014*/ 	.word	0xfffffffe
	.align		4
        /*0018*/ 	.word	0x00000000
	.align		4
        /*001c*/ 	.word	0xfffffffd
	.align		4
        /*0020*/ 	.word	0x00000000
	.align		4
        /*0024*/ 	.word	0xfffffffc


//--------------------- .nv.constant4             --------------------------
	.section	.nv.constant4,"a",@progbits
	.align	8
	.align		8
.nv.constant4:
        /*0000*/ 	.dword	vprintf
	.align		8
        /*0008*/ 	.dword	$str
	.align		8
        /*0010*/ 	.dword	$str$1


//--------------------- .text._Z6doTestPi         --------------------------
	.section	.text._Z6doTestPi,"ax",@progbits
	.align	128
        .global         _Z6doTestPi
        .type           _Z6doTestPi,@function
        .size           _Z6doTestPi,(.L_x_3 - _Z6doTestPi)
        .other          _Z6doTestPi,@"STO_CUDA_ENTRY STV_DEFAULT"
_Z6doTestPi:
.text._Z6doTestPi:
[----:B------:R-:W0:Y:S01]  /*0000*/  LDC R1, c[0x0][0x37c] ;  /* 0x0000df00ff017b82 */ /* 0x000e220000000800 */
[----:B------:R-:W1:Y:S01]  /*0010*/  S2R R0, SR_TID.X ;  /* 0x0000000000007919 */ /* 0x000e620000002100 */
[----:B------:R-:W2:Y:S01]  /*0020*/  LDCU UR4, c[0x0][0x2f8] ;  /* 0x00005f00ff0477ac */ /* 0x000ea20008000800 */
[----:B0-----:R-:W-:Y:S01]  /*0030*/  VIADD R1, R1, 0xfffffff8 ;  /* 0xfffffff801017836 */ /* 0x001fe20000000000 */
[----:B------:R-:W0:Y:S04]  /*0040*/  LDCU UR5, c[0x0][0x2fc] ;  /* 0x00005f80ff0577ac */ /* 0x000e280008000800 */
[----:B--2---:R-:W-:-:S05]  /*0050*/  IADD3 R16, P1, PT, R1, UR4, RZ ;  /* 0x0000000401107c10 */ /* 0x004fca000ff3e0ff */
[----:B0-----:R-:W-:Y:S01]  /*0060*/  IMAD.X R17, RZ, RZ, UR5, P1 ;  /* 0x00000005ff117e24 */ /* 0x001fe200088e06ff */
[----:B-1----:R-:W-:-:S13]  /*0070*/  ISETP.NE.AND P0, PT, R0, RZ, PT ;  /* 0x000000ff0000720c */ /* 0x002fda0003f05270 */
[----:B------:R-:W-:Y:S05]  /*0080*/  @P0 EXIT ;  /* 0x000000000000094d */ /* 0x000fea0003800000 */
[----:B------:R-:W-:Y:S02]  /*0090*/  HFMA2 R10, -RZ, RZ, -957.5, 98.625 ;  /* 0xe37b562aff0a7431 */ /* 0x000fe400000001ff */
[----:B------:R-:W-:Y:S01]  /*00a0*/  IMAD.MOV.U32 R11, RZ, RZ, 0x46bf78ee ;  /* 0x46bf78eeff0b7424 */ /* 0x000fe200078e00ff */
[----:B------:R-:W-:Y:S01]  /*00b0*/  MOV R2, 0x0 ;  /* 0x0000000000027802 */ /* 0x000fe20000000f00 */
[----:B------:R-:W0:Y:S01]  /*00c0*/  LDCU.64 UR4, c[0x4][0x8] ;  /* 0x01000100ff0477ac */ /* 0x000e220008000a00 */
[----:B------:R-:W-:Y:S01]  /*00d0*/  IMAD.MOV.U32 R6, RZ, RZ, R16 ;  /* 0x000000ffff067224 */ /* 0x000fe200078e0010 */
[----:B------:R-:W-:Y:S01]  /*00e0*/  MOV R7, R17 ;  /* 0x0000001100077202 */ /* 0x000fe20000000f00 */
[----:B------:R1:W2:Y:S01]  /*00f0*/  LDC.64 R8, c[0x4][R2] ;  /* 0x0100000002087b82 */ /* 0x0002a20000000a00 */
[----:B------:R1:W-:Y:S01]  /*0100*/  STL.64 [R1], R10 ;  /* 0x0000000a01007387 */ /* 0x0003e20000100a00 */
[----:B0-----:R-:W-:Y:S01]  /*0110*/  IMAD.U32 R4, RZ, RZ, UR4 ;  /* 0x00000004ff047e24 */ /* 0x001fe2000f8e00ff */
[----:B-1----:R-:W-:-:S07]  /*0120*/  MOV R5, UR5 ;  /* 0x0000000500057c02 */ /* 0x002fce0008000f00 */
[----:B------:R-:W-:-:S07]  /*0130*/  LEPC R20, `(.L_x_0) ;  /* 0x000000001014794e */ /* 0x000fce0000000000 */
[----:B--2---:R-:W-:Y:S05]  /*0140*/  CALL.ABS.NOINC R8 ;  /* 0x0000000008007343 */ /* 0x004fea0003c00000 */
.L_x_0:
[----:B------:R-:W-:Y:S02]  /*0150*/  HFMA2 R9, -RZ, RZ, 6.74609375, 40384 ;  /* 0x46bf78eeff097431 */ /* 0x000fe400000001ff */
[----:B------:R-:W-:Y:S01]  /*0160*/  IMAD.MOV.U32 R8, RZ, RZ, -0x1c84a9d6 ;  /* 0xe37b562aff087424 */ /* 0x000fe200078e00ff */
[----:B------:R-:W0:Y:S01]  /*0170*/  LDC.64 R2, c[0x4][R2] ;  /* 0x0100000002027b82 */ /* 0x000e220000000a00 */
[----:B------:R-:W1:Y:S01]  /*0180*/  LDCU.64 UR4, c[0x4][0x10] ;  /* 0x01000200ff0477ac */ /* 0x000e620008000a00 */
[----:B------:R-:W-:Y:S01]  /*0190*/  IMAD.MOV.U32 R6, RZ, RZ, R16 ;  /* 0x000000ffff067224 */ /* 0x000fe200078e0010 */
[----:B------:R-:W-:Y:S01]  /*01a0*/  MOV R7, R17 ;  /* 0x0000001100077202 */ /* 0x000fe20000000f00 */
[----:B------:R2:W-:Y:S01]  /*01b0*/  STL.64 [R1], R8 ;  /* 0x0000000801007387 */ /* 0x0005e20000100a00 */
[----:B-1----:R-:W-:Y:S01]  /*01c0*/  IMAD.U32 R4, RZ, RZ, UR4 ;  /* 0x00000004ff047e24 */ /* 0x002fe2000f8e00ff */
[----:B--2---:R-:W-:-:S07]  /*01d0*/  MOV R5, UR5 ;  /* 0x0000000500057c02 */ /* 0x004fce0008000f00 */
[----:B------:R-:W-:-:S07]  /*01e0*/  LEPC R20, `(.L_x_1) ;  /* 0x000000001014794e */ /* 0x000fce0000000000 */
[----:B0-----:R-:W-:Y:S05]  /*01f0*/  CALL.ABS.NOINC R2 ;  /* 0x0000000002007343 */ /* 0x001fea0003c00000 */
.L_x_1:
[----:B------:R-:W-:Y:S05]  /*0200*/  EXIT ;  /* 0x000000000000794d */ /* 0x000fea0003800000 */
.L_x_2:
[----:B------:R-:W-:-:S00]  /*0210*/  BRA `(.L_x_2) ;  /* 0xfffffffc00fc7947 */ /* 0x000fc0000383ffff */
[----:B------:R-:W-:-:S00]  /*0220*/  NOP ;  /* 0x0000000000007918 */ /* 0x000fc00000000000 */
        /* <DEDUP_REMOVED lines=13> */
.L_x_3:


//--------------------- .nv.global.init           --------------------------
	.section	.nv.global.init,"aw",@progbits
.nv.global.init:
	.type		$str,@object
	.size		$str,($str$1 - $str)
$str:
        /*0000*/ 	.byte	0x66, 0x69, 0x72, 0x73, 0x74, 0x3a, 0x20, 0x09, 0x25, 0x6c, 0x64, 0x0a, 0x00
	.type		$str$1,@object
	.size		$str$1,(.L_1 - $str$1)
$str$1:
        /*000d*/ 	.byte	0x73, 0x65, 0x63, 0x6f, 0x6e, 0x64, 0x3a, 0x20, 0x09, 0x25, 0x6c, 0x64, 0x0a, 0x00
.L_1:


//--------------------- .nv.shared.reserved.0     --------------------------
	.section	.nv.shared.reserved.0,"aw",@nobits
	.weak		__nv_reservedSMEM_offset_0_alias
	.size		__nv_reservedSMEM_offset_0_alias, 0, 64
	.other		__nv_reservedSMEM_offset_0_alias,@"STO_CUDA_RESERVED_SHARED STV_DEFAULT"
__nv_reservedSMEM_offset_0_alias:
	.zero		0
	.zero		64


//--------------------- .nv.constant0._Z6doTestPi --------------------------
	.section	.nv.constant0._Z6doTestPi,"a",@progbits
	.sectionflags	@""
	.align	4
.nv.constant0._Z6doTestPi:
	.zero		904


//--------------------- SYMBOLS --------------------------

	.type		.nv.reservedSmem.offset0,@object
	.size		.nv.reservedSmem.offset0,0x4
	.type		vprintf,@function
